	.headerflags	@"EF_CUDA_TEXMODE_UNIFIED EF_CUDA_64BIT_ADDRESS EF_CUDA_ACCELERATORS EF_CUDA_SM90 EF_CUDA_VIRTUAL_SM(EF_CUDA_SM90)"
	.elftype	@"ET_EXEC"


//--------------------- .nv.info                  --------------------------
	.section	.nv.info,"",@"SHT_CUDA_INFO"
	.align	4


	//----- nvinfo : EIATTR_REGCOUNT
	.align		4
        /*0000*/ 	.byte	0x04, 0x2f
        /*0002*/ 	.short	(.L_3 - .L_2)
	.align		4
.L_2:
        /*0004*/ 	.word	index@(triton_poi_fused__native_batch_norm_legit_no_training_cat_relu_17)
        /*0008*/ 	.word	0x00000020


	//----- nvinfo : EIATTR_MIN_STACK_SIZE
	.align		4
.L_3:
        /*000c*/ 	.byte	0x04, 0x12
        /*000e*/ 	.short	(.L_5 - .L_4)
	.align		4
.L_4:
        /*0010*/ 	.word	index@(triton_poi_fused__native_batch_norm_legit_no_training_cat_relu_17)
        /*0014*/ 	.word	0x00000000


	//----- nvinfo : EIATTR_FRAME_SIZE
	.align		4
.L_5:
        /*0018*/ 	.byte	0x04, 0x11
        /*001a*/ 	.short	(.L_7 - .L_6)
	.align		4
.L_6:
        /*001c*/ 	.word	index@(triton_poi_fused__native_batch_norm_legit_no_training_cat_relu_17)
        /*0020*/ 	.word	0x00000000


	//----- nvinfo : EIATTR_MIN_STACK_SIZE
	.align		4
.L_7:
        /*0024*/ 	.byte	0x04, 0x12
        /*0026*/ 	.short	(.L_9 - .L_8)
	.align		4
.L_8:
        /*0028*/ 	.word	index@(triton_poi_fused__native_batch_norm_legit_no_training_cat_relu_17)
        /*002c*/ 	.word	0x00000000
.L_9:


//--------------------- .nv.info.triton_poi_fused__native_batch_norm_legit_no_training_cat_relu_17 --------------------------
	.section	.nv.info.triton_poi_fused__native_batch_norm_legit_no_training_cat_relu_17,"",@"SHT_CUDA_INFO"
	.sectionflags	@""
	.align	4


	//----- nvinfo : EIATTR_CUDA_API_VERSION
	.align		4
        /*0000*/ 	.byte	0x04, 0x37
        /*0002*/ 	.short	(.L_11 - .L_10)
.L_10:
        /*0004*/ 	.word	0x0000007c


	//----- nvinfo : EIATTR_KPARAM_INFO
	.align		4
.L_11:
        /*0008*/ 	.byte	0x04, 0x17
        /*000a*/ 	.short	(.L_13 - .L_12)
.L_12:
        /*000c*/ 	.word	0x00000000
        /*0010*/ 	.short	0x0008
        /*0012*/ 	.short	0x0040
        /*0014*/ 	.byte	0x00, 0xf0, 0x11, 0x00


	//----- nvinfo : EIATTR_KPARAM_INFO
	.align		4
.L_13:
        /*0018*/ 	.byte	0x04, 0x17
        /*001a*/ 	.short	(.L_15 - .L_14)
.L_14:
        /*001c*/ 	.word	0x00000000
        /*0020*/ 	.short	0x0007
        /*0022*/ 	.short	0x0038
        /*0024*/ 	.byte	0x00, 0xf4, 0x21, 0x00


	//----- nvinfo : EIATTR_KPARAM_INFO
	.align		4
.L_15:
        /*0028*/ 	.byte	0x04, 0x17
        /*002a*/ 	.short	(.L_17 - .L_16)
.L_16:
        /*002c*/ 	.word	0x00000000
        /*0030*/ 	.short	0x0006
        /*0032*/ 	.short	0x0030
        /*0034*/ 	.byte	0x00, 0xf4, 0x21, 0x00


	//----- nvinfo : EIATTR_KPARAM_INFO
	.align		4
.L_17:
        /*0038*/ 	.byte	0x04, 0x17
        /*003a*/ 	.short	(.L_19 - .L_18)
.L_18:
        /*003c*/ 	.word	0x00000000
        /*0040*/ 	.short	0x0005
        /*0042*/ 	.short	0x0028
        /*0044*/ 	.byte	0x00, 0xf4, 0x21, 0x00


	//----- nvinfo : EIATTR_KPARAM_INFO
	.align		4
.L_19:
        /*0048*/ 	.byte	0x04, 0x17
        /*004a*/ 	.short	(.L_21 - .L_20)
.L_20:
        /*004c*/ 	.word	0x00000000
        /*0050*/ 	.short	0x0004
        /*0052*/ 	.short	0x0020
        /*0054*/ 	.byte	0x00, 0xf4, 0x21, 0x00


	//----- nvinfo : EIATTR_KPARAM_INFO
	.align		4
.L_21:
        /*0058*/ 	.byte	0x04, 0x17
        /*005a*/ 	.short	(.L_23 - .L_22)
.L_22:
        /*005c*/ 	.word	0x00000000
        /*0060*/ 	.short	0x0003
        /*0062*/ 	.short	0x0018
        /*0064*/ 	.byte	0x00, 0xf4, 0x21, 0x00


	//----- nvinfo : EIATTR_KPARAM_INFO
	.align		4
.L_23:
        /*0068*/ 	.byte	0x04, 0x17
        /*006a*/ 	.short	(.L_25 - .L_24)
.L_24:
        /*006c*/ 	.word	0x00000000
        /*0070*/ 	.short	0x0002
        /*0072*/ 	.short	0x0010
        /*0074*/ 	.byte	0x00, 0xf4, 0x21, 0x00


	//----- nvinfo : EIATTR_KPARAM_INFO
	.align		4
.L_25:
        /*0078*/ 	.byte	0x04, 0x17
        /*007a*/ 	.short	(.L_27 - .L_26)
.L_26:
        /*007c*/ 	.word	0x00000000
        /*0080*/ 	.short	0x0001
        /*0082*/ 	.short	0x0008
        /*0084*/ 	.byte	0x00, 0xf4, 0x21, 0x00


	//----- nvinfo : EIATTR_KPARAM_INFO
	.align		4
.L_27:
        /*0088*/ 	.byte	0x04, 0x17
        /*008a*/ 	.short	(.L_29 - .L_28)
.L_28:
        /*008c*/ 	.word	0x00000000
        /*0090*/ 	.short	0x0000
        /*0092*/ 	.short	0x0000
        /*0094*/ 	.byte	0x00, 0xf4, 0x21, 0x00


	//----- nvinfo : EIATTR_SPARSE_MMA_MASK
	.align		4
.L_29:
        /*0098*/ 	.byte	0x03, 0x50
        /*009a*/ 	.short	0x0000


	//----- nvinfo : EIATTR_MAXREG_COUNT
	.align		4
        /*009c*/ 	.byte	0x03, 0x1b
        /*009e*/ 	.short	0x00ff


	//----- nvinfo : EIATTR_EXIT_INSTR_OFFSETS
	.align		4
        /*00a0*/ 	.byte	0x04, 0x1c
        /*00a2*/ 	.short	(.L_31 - .L_30)


	//   ....[0]....
.L_30:
        /*00a4*/ 	.word	0x00000980


	//   ....[1]....
        /*00a8*/ 	.word	0x000009a0


	//----- nvinfo : EIATTR_REQNTID
	.align		4
.L_31:
        /*00ac*/ 	.byte	0x04, 0x10
        /*00ae*/ 	.short	(.L_33 - .L_32)
.L_32:
        /*00b0*/ 	.word	0x00000080
        /*00b4*/ 	.word	0x00000001
        /*00b8*/ 	.word	0x00000001


	//----- nvinfo : EIATTR_CBANK_PARAM_SIZE
	.align		4
.L_33:
        /*00bc*/ 	.byte	0x03, 0x19
        /*00be*/ 	.short	0x0044


	//----- nvinfo : EIATTR_PARAM_CBANK
	.align		4
        /*00c0*/ 	.byte	0x04, 0x0a
        /*00c2*/ 	.short	(.L_35 - .L_34)
	.align		4
.L_34:
        /*00c4*/ 	.word	index@(.nv.constant0.triton_poi_fused__native_batch_norm_legit_no_training_cat_relu_17)
        /*00c8*/ 	.short	0x0210
        /*00ca*/ 	.short	0x0044


	//----- nvinfo : EIATTR_SW_WAR
	.align		4
.L_35:
        /*00cc*/ 	.byte	0x04, 0x36
        /*00ce*/ 	.short	(.L_37 - .L_36)
.L_36:
        /*00d0*/ 	.word	0x00000008
.L_37:


//--------------------- .nv.callgraph             --------------------------
	.section	.nv.callgraph,"",@"SHT_CUDA_CALLGRAPH"
	.align	4
	.sectionentsize	8
	.align		4
        /*0000*/ 	.word	0x00000000
	.align		4
        /*0004*/ 	.word	0xffffffff
	.align		4
        /*0008*/ 	.word	0x00000000
	.align		4
        /*000c*/ 	.word	0xfffffffe
	.align		4
        /*0010*/ 	.word	0x00000000
	.align		4
        /*0014*/ 	.word	0xfffffffd
	.align		4
        /*0018*/ 	.word	0x00000000
	.align		4
        /*001c*/ 	.word	0xfffffffc


//--------------------- .nv.constant4             --------------------------
	.section	.nv.constant4,"a",@progbits
	.align	8
	.align		8
.nv.constant4:
        /*0000*/ 	.dword	_$_str
	.align		8
        /*0008*/ 	.dword	_$_str_$_2


//--------------------- .text.triton_poi_fused__native_batch_norm_legit_no_training_cat_relu_17 --------------------------
	.section	.text.triton_poi_fused__native_batch_norm_legit_no_training_cat_relu_17,"ax",@progbits
	.align	128
        .global         triton_poi_fused__native_batch_norm_legit_no_training_cat_relu_17
        .type           triton_poi_fused__native_batch_norm_legit_no_training_cat_relu_17,@function
        .size           triton_poi_fused__native_batch_norm_legit_no_training_cat_relu_17,(.L_x_1 - triton_poi_fused__native_batch_norm_legit_no_training_cat_relu_17)
        .other          triton_poi_fused__native_batch_norm_legit_no_training_cat_relu_17,@"STO_CUDA_ENTRY STV_DEFAULT"
triton_poi_fused__native_batch_norm_legit_no_training_cat_relu_17:
.text.triton_poi_fused__native_batch_norm_legit_no_training_cat_relu_17:
[----:B------:R-:W0:Y:S01]  /*0000*/  LDC R1, c[0x0][0x28] ;  /* 0x00000a00ff017b82 */ /* 0x000e220000000800 */
[----:B------:R-:W1:Y:S07]  /*0010*/  S2R R0, SR_TID.X ;  /* 0x0000000000007919 */ /* 0x000e6e0000002100 */
[----:B------:R-:W2:Y:S01]  /*0020*/  LDC.64 R4, c[0x0][0x228] ;  /* 0x00008a00ff047b82 */ /* 0x000ea20000000a00 */
[----:B------:R-:W-:Y:S01]  /*0030*/  IMAD.MOV.U32 R6, RZ, RZ, RZ ;  /* 0x000000ffff067224 */ /* 0x000fe200078e00ff */
[----:B------:R-:W-:Y:S01]  /*0040*/  ULDC.64 UR4, c[0x0][0x208] ;  /* 0x0000820000047ab9 */ /* 0x000fe20000000a00 */
[----:B------:R-:W3:Y:S01]  /*0050*/  S2R R25, SR_CTAID.X ;  /* 0x0000000000197919 */ /* 0x000ee20000002500 */
[----:B------:R-:W-:Y:S01]  /*0060*/  IMAD.MOV.U32 R24, RZ, RZ, RZ ;  /* 0x000000ffff187224 */ /* 0x000fe200078e00ff */
[----:B------:R-:W-:-:S03]  /*0070*/  ULDC.64 UR6, c[0x0][0x218] ;  /* 0x0000860000067ab9 */ /* 0x000fc60000000a00 */
[----:B------:R-:W4:Y:S01]  /*0080*/  LDC.64 R12, c[0x0][0x220] ;  /* 0x00008800ff0c7b82 */ /* 0x000f220000000a00 */
[----:B------:R-:W-:-:S07]  /*0090*/  IMAD.MOV.U32 R14, RZ, RZ, 0x3e800000 ;  /* 0x3e800000ff0e7424 */ /* 0x000fce00078e00ff */
[----:B------:R-:W5:Y:S08]  /*00a0*/  LDC.64 R28, c[0x0][0x210] ;  /* 0x00008400ff1c7b82 */ /* 0x000f700000000a00 */
[----:B------:R-:W2:Y:S01]  /*00b0*/  LDC.64 R22, c[0x0][0x230] ;  /* 0x00008c00ff167b82 */ /* 0x000ea20000000a00 */
[----:B-1----:R-:W-:-:S07]  /*00c0*/  IMAD.SHL.U32 R0, R0, 0x4, RZ ;  /* 0x0000000400007824 */ /* 0x002fce00078e00ff */
[----:B------:R-:W1:Y:S01]  /*00d0*/  LDC.64 R26, c[0x0][0x238] ;  /* 0x00008e00ff1a7b82 */ /* 0x000e620000000a00 */
[----:B------:R-:W-:-:S05]  /*00e0*/  LOP3.LUT R0, R0, 0x1fc, RZ, 0xc0, !PT ;  /* 0x000001fc00007812 */ /* 0x000fca00078ec0ff */
[----:B---3--:R-:W-:-:S05]  /*00f0*/  IMAD R25, R25, 0x200, R0 ;  /* 0x0000020019197824 */ /* 0x008fca00078e0200 */
[----:B------:R-:W-:Y:S02]  /*0100*/  SHF.R.S32.HI R3, RZ, 0x1f, R25 ;  /* 0x0000001fff037819 */ /* 0x000fe40000011419 */
[----:B------:R-:W-:Y:S02]  /*0110*/  ISETP.GE.AND P0, PT, R25, 0x8c00, PT ;  /* 0x00008c001900780c */ /* 0x000fe40003f06270 */
[----:B------:R-:W-:-:S04]  /*0120*/  LEA.HI R2, R3, R25, RZ, 0x6 ;  /* 0x0000001903027211 */ /* 0x000fc800078f30ff */
[----:B------:R-:W-:-:S05]  /*0130*/  SHF.R.S32.HI R7, RZ, 0x6, R2 ;  /* 0x00000006ff077819 */ /* 0x000fca0000011402 */
[----:B------:R-:W-:-:S05]  /*0140*/  IMAD.HI R0, R7, -0x15f15f15, R6 ;  /* 0xea0ea0eb07007827 */ /* 0x000fca00078e0206 */
[----:B------:R-:W-:-:S04]  /*0150*/  SHF.R.U32.HI R3, RZ, 0x1f, R0 ;  /* 0x0000001fff037819 */ /* 0x000fc80000011600 */
[----:B------:R-:W-:-:S05]  /*0160*/  LEA.HI.SX32 R3, R0, R3, 0x19 ;  /* 0x0000000300037211 */ /* 0x000fca00078fcaff */
[----:B------:R-:W-:Y:S02]  /*0170*/  IMAD R11, R3, -0x8c, R7 ;  /* 0xffffff74030b7824 */ /* 0x000fe400078e0207 */
[----:B------:R-:W-:Y:S02]  /*0180*/  IMAD.MOV.U32 R3, RZ, RZ, RZ ;  /* 0x000000ffff037224 */ /* 0x000fe400078e00ff */
[----:B--2---:R-:W-:-:S05]  /*0190*/  IMAD.WIDE R4, R11, 0x4, R4 ;  /* 0x000000040b047825 */ /* 0x004fca00078e0204 */
[----:B------:R-:W2:Y:S01]  /*01a0*/  @!P0 LDG.E.EL R6, desc[UR4][R4.64] ;  /* 0x0000000404068981 */ /* 0x000ea2000c2e1900 */
[----:B------:R-:W-:-:S03]  /*01b0*/  IMAD.MOV.U32 R7, RZ, RZ, RZ ;  /* 0x000000ffff077224 */ /* 0x000fc600078e00ff */
[----:B------:R-:W3:Y:S04]  /*01c0*/  @!P0 LDG.E.EL R3, desc[UR4][R4.64] ;  /* 0x0000000404038981 */ /* 0x000ee8000c2e1900 */
[----:B------:R-:W5:Y:S01]  /*01d0*/  @!P0 LDG.E.EL R7, desc[UR4][R4.64] ;  /* 0x0000000404078981 */ /* 0x000f62000c2e1900 */
[----:B------:R-:W-:-:S06]  /*01e0*/  IMAD.MOV.U32 R0, RZ, RZ, RZ ;  /* 0x000000ffff007224 */ /* 0x000fcc00078e00ff */
[----:B------:R1:W5:Y:S02]  /*01f0*/  @!P0 LDG.E.EL R0, desc[UR4][R4.64] ;  /* 0x0000000404008981 */ /* 0x000364000c2e1900 */
[----:B-1----:R-:W-:-:S04]  /*0200*/  IMAD.HI R5, R25, -0x15f15f15, R24 ;  /* 0xea0ea0eb19057827 */ /* 0x002fc800078e0218 */
[----:B----4-:R-:W-:-:S04]  /*0210*/  IMAD.WIDE R12, R11, 0x4, R12 ;  /* 0x000000040b0c7825 */ /* 0x010fc800078e020c */
[----:B0-----:R-:W-:-:S04]  /*0220*/  IMAD.WIDE R22, R11, 0x4, R22 ;  /* 0x000000040b167825 */ /* 0x001fc800078e0216 */
[----:B------:R-:W-:-:S05]  /*0230*/  IMAD.WIDE R26, R11, 0x4, R26 ;  /* 0x000000040b1a7825 */ /* 0x000fca00078e021a */
[----:B------:R-:W4:Y:S01]  /*0240*/  @!P0 LDG.E.EL R24, desc[UR4][R26.64] ;  /* 0x000000041a188981 */ /* 0x000f22000c2e1900 */
[----:B--2---:R-:W-:-:S04]  /*0250*/  FADD R6, R6, 9.9999997473787516356e-06 ;  /* 0x3727c5ac06067421 */ /* 0x004fc80000000000 */
[----:B------:R-:W0:Y:S01]  /*0260*/  MUFU.SQRT R10, R6 ;  /* 0x00000006000a7308 */ /* 0x000e220000002000 */
[----:B---3--:R-:W-:Y:S01]  /*0270*/  FADD R3, R3, 9.9999997473787516356e-06 ;  /* 0x3727c5ac03037421 */ /* 0x008fe20000000000 */
[----:B-----5:R-:W-:-:S06]  /*0280*/  FADD R7, R7, 9.9999997473787516356e-06 ;  /* 0x3727c5ac07077421 */ /* 0x020fcc0000000000 */
[----:B------:R-:W1:Y:S08]  /*0290*/  MUFU.SQRT R8, R3 ;  /* 0x0000000300087308 */ /* 0x000e700000002000 */
[----:B------:R-:W2:Y:S01]  /*02a0*/  MUFU.SQRT R16, R7 ;  /* 0x0000000700107308 */ /* 0x000ea20000002000 */
[C---:B0-----:R-:W-:Y:S02]  /*02b0*/  FSETP.GT.AND P6, PT, R10.reuse, 8.50705917302346158658e+37, PT ;  /* 0x7e8000000a00780b */ /* 0x041fe40003fc4000 */
[----:B------:R-:W-:-:S02]  /*02c0*/  FSETP.GEU.AND P2, PT, R10, 1.175494350822287508e-38, PT ;  /* 0x008000000a00780b */ /* 0x000fc40003f4e000 */
[C---:B-1----:R-:W-:Y:S02]  /*02d0*/  FSETP.GT.AND P5, PT, R8.reuse, 8.50705917302346158658e+37, PT ;  /* 0x7e8000000800780b */ /* 0x042fe40003fa4000 */
[----:B------:R-:W-:Y:S02]  /*02e0*/  FSETP.GEU.AND P3, PT, R8, 1.175494350822287508e-38, PT ;  /* 0x008000000800780b */ /* 0x000fe40003f6e000 */
[----:B--2---:R-:W-:-:S05]  /*02f0*/  FSETP.GT.AND P4, PT, R16, 8.50705917302346158658e+37, PT ;  /* 0x7e8000001000780b */ /* 0x004fca0003f84000 */
[----:B------:R-:W-:Y:S01]  /*0300*/  @P6 FMUL R10, R10, 0.25 ;  /* 0x3e8000000a0a6820 */ /* 0x000fe20000400000 */
[----:B------:R-:W-:-:S03]  /*0310*/  FSETP.GEU.AND P1, PT, R16, 1.175494350822287508e-38, PT ;  /* 0x008000001000780b */ /* 0x000fc60003f2e000 */
[----:B------:R-:W-:Y:S01]  /*0320*/  @!P2 FMUL R10, R10, 16777216 ;  /* 0x4b8000000a0aa820 */ /* 0x000fe20000400000 */
[----:B------:R-:W-:Y:S01]  /*0330*/  @P5 FMUL R8, R8, 0.25 ;  /* 0x3e80000008085820 */ /* 0x000fe20000400000 */
[----:B------:R-:W-:Y:S02]  /*0340*/  SHF.R.U32.HI R6, RZ, 0x1f, R5 ;  /* 0x0000001fff067819 */ /* 0x000fe40000011605 */
[----:B------:R0:W-:Y:S01]  /*0350*/  MUFU.RCP R4, R10 ;  /* 0x0000000a00047308 */ /* 0x0001e20000001000 */
[----:B------:R-:W-:Y:S01]  /*0360*/  @!P3 FMUL R8, R8, 16777216 ;  /* 0x4b8000000808b820 */ /* 0x000fe20000400000 */
[----:B------:R-:W-:Y:S01]  /*0370*/  @P4 FMUL R16, R16, 0.25 ;  /* 0x3e80000010104820 */ /* 0x000fe20000400000 */
[----:B------:R-:W-:Y:S01]  /*0380*/  LEA.HI.SX32 R9, R5, R6, 0x13 ;  /* 0x0000000605097211 */ /* 0x000fe200078f9aff */
[----:B0-----:R-:W-:Y:S02]  /*0390*/  FADD R10, R0, 9.9999997473787516356e-06 ;  /* 0x3727c5ac000a7421 */ /* 0x001fe40000000000 */
[----:B------:R-:W-:-:S02]  /*03a0*/  @!P1 FMUL R16, R16, 16777216 ;  /* 0x4b80000010109820 */ /* 0x000fc40000400000 */
[----:B------:R-:W-:Y:S01]  /*03b0*/  MUFU.RCP R3, R8 ;  /* 0x0000000800037308 */ /* 0x000fe20000001000 */
[----:B------:R-:W-:Y:S01]  /*03c0*/  LOP3.LUT R7, R2, 0xffffffc0, RZ, 0xc0, !PT ;  /* 0xffffffc002077812 */ /* 0x000fe200078ec0ff */
[----:B------:R-:W-:-:S06]  /*03d0*/  IMAD R2, R9, -0x2300, R25 ;  /* 0xffffdd0009027824 */ /* 0x000fcc00078e0219 */
[----:B------:R-:W0:Y:S01]  /*03e0*/  MUFU.SQRT R10, R10 ;  /* 0x0000000a000a7308 */ /* 0x000e220000002000 */
[----:B------:R-:W-:Y:S01]  /*03f0*/  IMAD R15, R9, 0x2000, R2 ;  /* 0x00002000090f7824 */ /* 0x000fe200078e0202 */
[----:B------:R-:W-:-:S06]  /*0400*/  FSEL R2, R14, 1, P5 ;  /* 0x3f8000000e027808 */ /* 0x000fcc0002800000 */
[----:B------:R1:W2:Y:S01]  /*0410*/  MUFU.RCP R5, R16 ;  /* 0x0000001000057308 */ /* 0x0002a20000001000 */
[C---:B------:R-:W-:Y:S01]  /*0420*/  FSEL R17, R14.reuse, 1, P6 ;  /* 0x3f8000000e117808 */ /* 0x040fe20003000000 */
[----:B------:R-:W-:Y:S01]  /*0430*/  IMAD.IADD R7, R25, 0x1, -R7 ;  /* 0x0000000119077824 */ /* 0x000fe200078e0a07 */
[----:B------:R-:W-:Y:S01]  /*0440*/  FSEL R6, R14, 1, P4 ;  /* 0x3f8000000e067808 */ /* 0x000fe20002000000 */
[----:B------:R-:W-:Y:S02]  /*0450*/  IMAD R9, R9, 0x300, RZ ;  /* 0x0000030009097824 */ /* 0x000fe400078e02ff */
[----:B------:R-:W-:Y:S02]  /*0460*/  IMAD.SHL.U32 R0, R11, 0x40, RZ ;  /* 0x000000400b007824 */ /* 0x000fe400078e00ff */
[----:B------:R-:W-:Y:S01]  /*0470*/  @!P3 FMUL R2, R2, 16777216 ;  /* 0x4b8000000202b820 */ /* 0x000fe20000400000 */
[----:B------:R-:W-:Y:S01]  /*0480*/  @!P2 FMUL R17, R17, 16777216 ;  /* 0x4b8000001111a820 */ /* 0x000fe20000400000 */
[----:B------:R-:W-:Y:S01]  /*0490*/  @!P1 FMUL R6, R6, 16777216 ;  /* 0x4b80000006069820 */ /* 0x000fe20000400000 */
[----:B-1----:R-:W-:-:S02]  /*04a0*/  SHF.R.S32.HI R16, RZ, 0x1f, R9 ;  /* 0x0000001fff107819 */ /* 0x002fc40000011409 */
[----:B------:R-:W-:Y:S02]  /*04b0*/  IADD3 R8, P5, P6, R0, R7, R9 ;  /* 0x0000000700087210 */ /* 0x000fe40007ebe009 */
[----:B0-----:R-:W-:Y:S02]  /*04c0*/  FSETP.GT.AND P2, PT, R10, 8.50705917302346158658e+37, PT ;  /* 0x7e8000000a00780b */ /* 0x001fe40003f44000 */
[----:B------:R-:W-:Y:S02]  /*04d0*/  ISETP.GE.AND P3, PT, R11, 0x80, PT ;  /* 0x000000800b00780c */ /* 0x000fe40003f66270 */
[----:B------:R-:W-:Y:S01]  /*04e0*/  SHF.R.S32.HI R9, RZ, 0x1f, R0 ;  /* 0x0000001fff097819 */ /* 0x000fe20000011400 */
[----:B------:R-:W-:Y:S01]  /*04f0*/  FMUL R0, R3, R2 ;  /* 0x0000000203007220 */ /* 0x000fe20000400000 */
[----:B------:R-:W-:Y:S01]  /*0500*/  SHF.R.S32.HI R18, RZ, 0x1f, R7 ;  /* 0x0000001fff127819 */ /* 0x000fe20000011407 */
[----:B------:R-:W-:Y:S01]  /*0510*/  FMUL R2, R4, R17 ;  /* 0x0000001104027220 */ /* 0x000fe20000400000 */
[----:B--2---:R-:W-:Y:S01]  /*0520*/  FMUL R3, R5, R6 ;  /* 0x0000000605037220 */ /* 0x004fe20000400000 */
[----:B------:R-:W-:-:S02]  /*0530*/  CS2R R4, SRZ ;  /* 0x0000000000047805 */ /* 0x000fc4000001ff00 */
[----:B------:R-:W-:Y:S02]  /*0540*/  FSETP.GEU.AND P4, PT, R10, 1.175494350822287508e-38, PT ;  /* 0x008000000a00780b */ /* 0x000fe40003f8e000 */
[----:B------:R-:W-:Y:S02]  /*0550*/  CS2R R6, SRZ ;  /* 0x0000000000067805 */ /* 0x000fe4000001ff00 */
[----:B------:R-:W-:Y:S01]  /*0560*/  ISETP.LT.AND P1, PT, R25, 0x8c00, !P3 ;  /* 0x00008c001900780c */ /* 0x000fe20005f21270 */
[----:B------:R-:W-:Y:S01]  /*0570*/  IMAD.WIDE R28, R15, 0x4, R28 ;  /* 0x000000040f1c7825 */ /* 0x000fe200078e021c */
[----:B------:R-:W-:Y:S01]  /*0580*/  FSEL R21, R14, 1, P2 ;  /* 0x3f8000000e157808 */ /* 0x000fe20001000000 */
[----:B------:R-:W2:Y:S01]  /*0590*/  @!P0 LDG.E.EL R5, desc[UR4][R12.64] ;  /* 0x000000040c058981 */ /* 0x000ea2000c2e1900 */
[----:B------:R-:W-:-:S03]  /*05a0*/  CS2R R14, SRZ ;  /* 0x00000000000e7805 */ /* 0x000fc6000001ff00 */
[----:B------:R-:W3:Y:S01]  /*05b0*/  @!P0 LDG.E.EL R4, desc[UR4][R12.64] ;  /* 0x000000040c048981 */ /* 0x000ee2000c2e1900 */
[----:B------:R-:W-:-:S03]  /*05c0*/  @P2 FMUL R10, R10, 0.25 ;  /* 0x3e8000000a0a2820 */ /* 0x000fc60000400000 */
[----:B------:R-:W5:Y:S04]  /*05d0*/  @!P0 LDG.E.EL R7, desc[UR4][R12.64] ;  /* 0x000000040c078981 */ /* 0x000f68000c2e1900 */
[----:B------:R0:W2:Y:S01]  /*05e0*/  @!P0 LDG.E.EL R6, desc[UR4][R12.64] ;  /* 0x000000040c068981 */ /* 0x0000a2000c2e1900 */
[----:B------:R-:W-:Y:S01]  /*05f0*/  ISETP.GT.AND P2, PT, R11, 0x7f, !P0 ;  /* 0x0000007f0b00780c */ /* 0x000fe20004744270 */
[----:B------:R-:W-:Y:S01]  /*0600*/  @!P4 FMUL R10, R10, 16777216 ;  /* 0x4b8000000a0ac820 */ /* 0x000fe20000400000 */
[----:B------:R-:W-:Y:S01]  /*0610*/  @!P4 FMUL R21, R21, 16777216 ;  /* 0x4b8000001515c820 */ /* 0x000fe20000400000 */
[----:B0-----:R-:W-:Y:S02]  /*0620*/  CS2R R12, SRZ ;  /* 0x00000000000c7805 */ /* 0x001fe4000001ff00 */
[----:B------:R-:W-:-:S04]  /*0630*/  IADD3.X R9, R9, R18, R16, P5, P6 ;  /* 0x0000001209097210 */ /* 0x000fc80002fec410 */
[----:B------:R0:W2:Y:S01]  /*0640*/  @P1 LDG.E.128 R12, desc[UR4][R28.64] ;  /* 0x000000041c0c1981 */ /* 0x0000a2000c1e1d00 */
[----:B------:R1:W4:Y:S01]  /*0650*/  MUFU.RCP R20, R10 ;  /* 0x0000000a00147308 */ /* 0x0003220000001000 */
[C---:B0-----:R-:W-:Y:S02]  /*0660*/  LEA R28, P4, R8.reuse, UR6, 0x2 ;  /* 0x00000006081c7c11 */ /* 0x041fe4000f8810ff */
[----:B-1----:R-:W-:Y:S02]  /*0670*/  CS2R R10, SRZ ;  /* 0x00000000000a7805 */ /* 0x002fe4000001ff00 */
[----:B------:R-:W-:Y:S02]  /*0680*/  LEA.HI.X R29, R8, UR7, R9, 0x2, P4 ;  /* 0x00000007081d7c11 */ /* 0x000fe4000a0f1409 */
[----:B------:R-:W-:-:S06]  /*0690*/  CS2R R8, SRZ ;  /* 0x0000000000087805 */ /* 0x000fcc000001ff00 */
[----:B------:R-:W3:Y:S01]  /*06a0*/  @P2 LDG.E.128 R8, desc[UR4][R28.64+-0x8000] ;  /* 0xff8000041c082981 */ /* 0x000ee2000c1e1d00 */
[----:B------:R-:W-:Y:S02]  /*06b0*/  CS2R R16, SRZ ;  /* 0x0000000000107805 */ /* 0x000fe4000001ff00 */
[----:B------:R-:W-:Y:S01]  /*06c0*/  CS2R R18, SRZ ;  /* 0x0000000000127805 */ /* 0x000fe2000001ff00 */
[----:B----4-:R-:W-:Y:S01]  /*06d0*/  FMUL R20, R20, R21 ;  /* 0x0000001514147220 */ /* 0x010fe20000400000 */
[----:B------:R-:W-:Y:S02]  /*06e0*/  IMAD.MOV.U32 R21, RZ, RZ, RZ ;  /* 0x000000ffff157224 */ /* 0x000fe400078e00ff */
[----:B------:R-:W4:Y:S04]  /*06f0*/  @!P0 LDG.E.EL R16, desc[UR4][R22.64] ;  /* 0x0000000416108981 */ /* 0x000f28000c2e1900 */
[----:B------:R-:W4:Y:S04]  /*0700*/  @!P0 LDG.E.EL R17, desc[UR4][R22.64] ;  /* 0x0000000416118981 */ /* 0x000f28000c2e1900 */
[----:B------:R-:W4:Y:S04]  /*0710*/  @!P0 LDG.E.EL R18, desc[UR4][R22.64] ;  /* 0x0000000416128981 */ /* 0x000f28000c2e1900 */
[----:B------:R0:W4:Y:S04]  /*0720*/  @!P0 LDG.E.EL R19, desc[UR4][R22.64] ;  /* 0x0000000416138981 */ /* 0x000128000c2e1900 */
[----:B------:R-:W4:Y:S01]  /*0730*/  @!P0 LDG.E.EL R21, desc[UR4][R26.64] ;  /* 0x000000041a158981 */ /* 0x000f22000c2e1900 */
[----:B0-----:R-:W-:-:S06]  /*0740*/  CS2R R22, SRZ ;  /* 0x0000000000167805 */ /* 0x001fcc000001ff00 */
[----:B------:R-:W4:Y:S04]  /*0750*/  @!P0 LDG.E.EL R22, desc[UR4][R26.64] ;  /* 0x000000041a168981 */ /* 0x000f28000c2e1900 */
[----:B------:R0:W4:Y:S02]  /*0760*/  @!P0 LDG.E.EL R23, desc[UR4][R26.64] ;  /* 0x000000041a178981 */ /* 0x000124000c2e1900 */
[----:B0-----:R-:W0:Y:S02]  /*0770*/  LDC.64 R26, c[0x0][0x248] ;  /* 0x00009200ff1a7b82 */ /* 0x001e240000000a00 */
[----:B0-----:R-:W-:Y:S01]  /*0780*/  IMAD.WIDE R26, R25, 0x4, R26 ;  /* 0x00000004191a7825 */ /* 0x001fe200078e021a */
[----:B--2---:R-:W-:Y:S02]  /*0790*/  SEL R12, R12, RZ, P1 ;  /* 0x000000ff0c0c7207 */ /* 0x004fe40000800000 */
[----:B------:R-:W-:-:S02]  /*07a0*/  SEL R13, R13, RZ, P1 ;  /* 0x000000ff0d0d7207 */ /* 0x000fc40000800000 */
[----:B------:R-:W-:Y:S02]  /*07b0*/  SEL R15, R15, RZ, P1 ;  /* 0x000000ff0f0f7207 */ /* 0x000fe40000800000 */
[----:B------:R-:W-:Y:S02]  /*07c0*/  SEL R14, R14, RZ, P1 ;  /* 0x000000ff0e0e7207 */ /* 0x000fe40000800000 */
[----:B---3--:R-:W-:Y:S02]  /*07d0*/  @P3 SEL R12, R8, RZ, P2 ;  /* 0x000000ff080c3207 */ /* 0x008fe40001000000 */
[----:B------:R-:W-:Y:S02]  /*07e0*/  @P3 SEL R13, R9, RZ, P2 ;  /* 0x000000ff090d3207 */ /* 0x000fe40001000000 */
[----:B------:R-:W0:Y:S01]  /*07f0*/  LDC.64 R8, c[0x0][0x240] ;  /* 0x00009000ff087b82 */ /* 0x000e220000000a00 */
[----:B------:R-:W-:Y:S02]  /*0800*/  @P3 SEL R15, R11, RZ, P2 ;  /* 0x000000ff0b0f3207 */ /* 0x000fe40001000000 */
[----:B------:R-:W-:Y:S01]  /*0810*/  @P3 SEL R14, R10, RZ, P2 ;  /* 0x000000ff0a0e3207 */ /* 0x000fe20001000000 */
[----:B------:R-:W-:-:S02]  /*0820*/  FADD R5, R12, -R5 ;  /* 0x800000050c057221 */ /* 0x000fc40000000000 */
[----:B------:R-:W-:Y:S02]  /*0830*/  FADD R11, R15, -R6 ;  /* 0x800000060f0b7221 */ /* 0x000fe40000000000 */
[----:B-----5:R-:W-:Y:S01]  /*0840*/  FADD R6, R14, -R7 ;  /* 0x800000070e067221 */ /* 0x020fe20000000000 */
[----:B------:R-:W-:Y:S01]  /*0850*/  FADD R7, R13, -R4 ;  /* 0x800000040d077221 */ /* 0x000fe20000000000 */
[----:B------:R-:W-:Y:S01]  /*0860*/  FMUL R11, R20, R11 ;  /* 0x0000000b140b7220 */ /* 0x000fe20000400000 */
[----:B------:R-:W-:Y:S01]  /*0870*/  FMUL R0, R0, R5 ;  /* 0x0000000500007220 */ /* 0x000fe20000400000 */
[----:B------:R-:W-:Y:S01]  /*0880*/  FMUL R6, R3, R6 ;  /* 0x0000000603067220 */ /* 0x000fe20000400000 */
[----:B------:R-:W-:Y:S01]  /*0890*/  FMUL R7, R2, R7 ;  /* 0x0000000702077220 */ /* 0x000fe20000400000 */
[----:B----4-:R-:W-:Y:S01]  /*08a0*/  FFMA R11, R11, R19, R24 ;  /* 0x000000130b0b7223 */ /* 0x010fe20000000018 */
[----:B------:R-:W-:-:S04]  /*08b0*/  FFMA R0, R0, R16, R21 ;  /* 0x0000001000007223 */ /* 0x000fc80000000015 */
[----:B------:R-:W-:Y:S01]  /*08c0*/  FSETP.GEU.AND P1, PT, R11, RZ, PT ;  /* 0x000000ff0b00720b */ /* 0x000fe20003f2e000 */
[----:B0-----:R-:W-:Y:S01]  /*08d0*/  IMAD.WIDE R8, R25, 0x4, R8 ;  /* 0x0000000419087825 */ /* 0x001fe200078e0208 */
[----:B------:R-:W-:-:S03]  /*08e0*/  FSETP.GEU.AND P4, PT, R0, RZ, PT ;  /* 0x000000ff0000720b */ /* 0x000fc60003f8e000 */
[----:B------:R-:W-:Y:S01]  /*08f0*/  FFMA R7, R7, R17, R22 ;  /* 0x0000001107077223 */ /* 0x000fe20000000016 */
[----:B------:R-:W-:-:S04]  /*0900*/  FFMA R6, R6, R18, R23 ;  /* 0x0000001206067223 */ /* 0x000fc80000000017 */
[----:B------:R-:W-:Y:S01]  /*0910*/  FSETP.GEU.AND P3, PT, R7, RZ, PT ;  /* 0x000000ff0700720b */ /* 0x000fe20003f6e000 */
[----:B------:R0:W-:Y:S01]  /*0920*/  @!P0 STG.E.128 desc[UR4][R8.64], R12 ;  /* 0x0000000c08008986 */ /* 0x0001e2000c101d04 */
[C---:B------:R-:W-:Y:S02]  /*0930*/  FSETP.GEU.AND P2, PT, R6.reuse, RZ, PT ;  /* 0x000000ff0600720b */ /* 0x040fe40003f4e000 */
[----:B------:R-:W-:Y:S02]  /*0940*/  SEL R19, R11, RZ, P1 ;  /* 0x000000ff0b137207 */ /* 0x000fe40000800000 */
[----:B------:R-:W-:Y:S02]  /*0950*/  SEL R18, R6, RZ, P2 ;  /* 0x000000ff06127207 */ /* 0x000fe40001000000 */
[----:B------:R-:W-:Y:S02]  /*0960*/  SEL R17, R7, RZ, P3 ;  /* 0x000000ff07117207 */ /* 0x000fe40001800000 */
[----:B------:R-:W-:Y:S01]  /*0970*/  SEL R16, R0, RZ, P4 ;  /* 0x000000ff00107207 */ /* 0x000fe20002000000 */
[----:B0-----:R-:W-:Y:S06]  /*0980*/  @P0 EXIT ;  /* 0x000000000000094d */ /* 0x001fec0003800000 */
[----:B------:R-:W-:Y:S01]  /*0990*/  STG.E.128 desc[UR4][R26.64], R16 ;  /* 0x000000101a007986 */ /* 0x000fe2000c101d04 */
[----:B------:R-:W-:Y:S05]  /*09a0*/  EXIT ;  /* 0x000000000000794d */ /* 0x000fea0003800000 */
.L_x_0:
[----:B------:R-:W-:-:S00]  /*09b0*/  BRA `(.L_x_0) ;  /* 0xfffffffc00fc7947 */ /* 0x000fc0000383ffff */
[----:B------:R-:W-:-:S00]  /*09c0*/  NOP ;  /* 0x0000000000007918 */ /* 0x000fc00000000000 */
        /* <DEDUP_REMOVED lines=11> */
.L_x_1:


//--------------------- .nv.global.init           --------------------------
	.section	.nv.global.init,"aw",@progbits
.nv.global.init:
	.type		_$_str,@object
	.size		_$_str,(_$_str_$_2 - _$_str)
_$_str:
        /*0000*/ 	.byte	0x5f, 0x5f, 0x43, 0x55, 0x44, 0x41, 0x5f, 0x46, 0x54, 0x5a, 0x00
	.type		_$_str_$_2,@object
	.size		_$_str_$_2,(.L_1 - _$_str_$_2)
_$_str_$_2:
        /*000b*/ 	.byte	0x5f, 0x5f, 0x43, 0x55, 0x44, 0x41, 0x5f, 0x50, 0x52, 0x45, 0x43, 0x5f, 0x53, 0x51, 0x52, 0x54
        /*001b*/ 	.byte	0x00
.L_1:


//--------------------- .nv.constant0.triton_poi_fused__native_batch_norm_legit_no_training_cat_relu_17 --------------------------
	.section	.nv.constant0.triton_poi_fused__native_batch_norm_legit_no_training_cat_relu_17,"a",@progbits
	.sectionflags	@""
	.align	4
.nv.constant0.triton_poi_fused__native_batch_norm_legit_no_training_cat_relu_17:
	.zero		596
